//
// Generated by NVIDIA NVVM Compiler
//
// Compiler Build ID: CL-36424714
// Cuda compilation tools, release 13.0, V13.0.88
// Based on NVVM 20.0.0
//

.version 9.0
.target sm_100
.address_size 64

	// .globl	_Z16histogram_kernelPKcjPjii
.extern .shared .align 16 .b8 s_hist[];

.visible .entry _Z16histogram_kernelPKcjPjii(
	.param .u64 .ptr .align 1 _Z16histogram_kernelPKcjPjii_param_0,
	.param .u32 _Z16histogram_kernelPKcjPjii_param_1,
	.param .u64 .ptr .align 1 _Z16histogram_kernelPKcjPjii_param_2,
	.param .u32 _Z16histogram_kernelPKcjPjii_param_3,
	.param .u32 _Z16histogram_kernelPKcjPjii_param_4
)
{
	.reg .pred 	%p<10>;
	.reg .b32 	%r<36>;
	.reg .b64 	%rd<9>;

	ld.param.u64 	%rd3, [_Z16histogram_kernelPKcjPjii_param_0];
	ld.param.u32 	%r14, [_Z16histogram_kernelPKcjPjii_param_1];
	ld.param.u64 	%rd4, [_Z16histogram_kernelPKcjPjii_param_2];
	ld.param.u32 	%r15, [_Z16histogram_kernelPKcjPjii_param_3];
	ld.param.u32 	%r16, [_Z16histogram_kernelPKcjPjii_param_4];
	sub.s32 	%r1, %r16, %r15;
	mov.u32 	%r35, %tid.x;
	setp.gt.s32 	%p1, %r35, %r1;
	@%p1 bra 	$L__BB0_3;
	mov.u32 	%r3, %ntid.x;
	mov.u32 	%r33, %r35;
$L__BB0_2:
	shl.b32 	%r17, %r33, 2;
	mov.u32 	%r18, s_hist;
	add.s32 	%r19, %r18, %r17;
	mov.b32 	%r20, 0;
	st.shared.u32 	[%r19], %r20;
	add.s32 	%r33, %r33, %r3;
	setp.le.s32 	%p2, %r33, %r1;
	@%p2 bra 	$L__BB0_2;
$L__BB0_3:
	bar.sync 	0;
	mov.u32 	%r21, %ctaid.x;
	mov.u32 	%r6, %ntid.x;
	mad.lo.s32 	%r34, %r21, %r6, %r35;
	setp.ge.u32 	%p3, %r34, %r14;
	@%p3 bra 	$L__BB0_8;
	cvta.to.global.u64 	%rd1, %rd3;
	mov.u32 	%r22, %nctaid.x;
	mul.lo.s32 	%r8, %r22, %r6;
$L__BB0_5:
	cvt.s64.s32 	%rd5, %r34;
	add.s64 	%rd6, %rd1, %rd5;
	ld.global.u8 	%r10, [%rd6];
	setp.lt.u32 	%p4, %r10, %r15;
	setp.lt.u32 	%p5, %r16, %r10;
	or.pred  	%p6, %p4, %p5;
	@%p6 bra 	$L__BB0_7;
	sub.s32 	%r23, %r10, %r15;
	shl.b32 	%r24, %r23, 2;
	mov.u32 	%r25, s_hist;
	add.s32 	%r26, %r25, %r24;
	atom.shared.add.u32 	%r27, [%r26], 1;
$L__BB0_7:
	add.s32 	%r34, %r34, %r8;
	setp.lt.u32 	%p7, %r34, %r14;
	@%p7 bra 	$L__BB0_5;
$L__BB0_8:
	setp.gt.s32 	%p8, %r35, %r1;
	bar.sync 	0;
	@%p8 bra 	$L__BB0_11;
	cvta.to.global.u64 	%rd2, %rd4;
	mov.u32 	%r29, s_hist;
$L__BB0_10:
	mul.wide.s32 	%rd7, %r35, 4;
	add.s64 	%rd8, %rd2, %rd7;
	shl.b32 	%r28, %r35, 2;
	add.s32 	%r30, %r29, %r28;
	ld.shared.u32 	%r31, [%r30];
	atom.global.add.u32 	%r32, [%rd8], %r31;
	add.s32 	%r35, %r35, %r6;
	setp.le.s32 	%p9, %r35, %r1;
	@%p9 bra 	$L__BB0_10;
$L__BB0_11:
	ret;

}


// ===== COMPILED SASS (sm_100) =====

	.target	sm_100

	.elftype	@"ET_EXEC"


//--------------------- .note.nv.tkinfo           --------------------------
	.section	.note.nv.tkinfo,"",@"SHT_NOTE"
	.sectionflags	@"SHF_NOTE_NV_TKINFO"
	.tkinfo
        /*0018*/ 	.word	0x00000002
        /*0030*/ 	.string	""
        /*0030*/ 	.string	"ptxas"
        /*0030*/ 	.string	"Cuda compilation tools, release 13.0, V13.0.88"
        /*0030*/ 	.string	"Build cuda_13.0.r13.0/compiler.36424714_0"
        /*0030*/ 	.string	"-arch sm_100 -m 64 "



//--------------------- .note.nv.cuinfo           --------------------------
	.section	.note.nv.cuinfo,"",@"SHT_NOTE"
	.sectionflags	@"SHF_NOTE_NV_CUINFO"
        /*0018*/ 	.short	0x0002
        /*001a*/ 	.short	0x0064
        /*001c*/ 	.short	0x0082
	.zero		2


//--------------------- .nv.info                  --------------------------
	.section	.nv.info,"",@"SHT_CUDA_INFO"
	.align	4


	//----- nvinfo : EIATTR_REGCOUNT
	.align		4
        /*0000*/ 	.byte	0x04, 0x2f
        /*0002*/ 	.short	(.L_1 - .L_0)
	.align		4
.L_0:
        /*0004*/ 	.word	index@(_Z16histogram_kernelPKcjPjii)
        /*0008*/ 	.word	0x0000000c


	//----- nvinfo : EIATTR_FRAME_SIZE
	.align		4
.L_1:
        /*000c*/ 	.byte	0x04, 0x11
        /*000e*/ 	.short	(.L_3 - .L_2)
	.align		4
.L_2:
        /*0010*/ 	.word	index@(_Z16histogram_kernelPKcjPjii)
        /*0014*/ 	.word	0x00000000


	//----- nvinfo : EIATTR_MIN_STACK_SIZE
	.align		4
.L_3:
        /*0018*/ 	.byte	0x04, 0x12
        /*001a*/ 	.short	(.L_5 - .L_4)
	.align		4
.L_4:
        /*001c*/ 	.word	index@(_Z16histogram_kernelPKcjPjii)
        /*0020*/ 	.word	0x00000000
.L_5:


//--------------------- .nv.compat                --------------------------
	.section	.nv.compat,"",@"SHT_CUDA_COMPAT_INFO"
	.align	4
        /*0000*/ 	.byte	0x02, 0x09, 0x00, 0x00, 0x02, 0x02, 0x01, 0x00, 0x02, 0x05, 0x05, 0x00, 0x03, 0x07, 0x01, 0x01
        /*0010*/ 	.byte	0x02, 0x03, 0x00, 0x00, 0x02, 0x06, 0x01, 0x00, 0x04, 0x0b, 0x08, 0x00, 0x09, 0x00, 0x00, 0x00
        /*0020*/ 	.byte	0x00, 0x00, 0x00, 0x00


//--------------------- .nv.info._Z16histogram_kernelPKcjPjii --------------------------
	.section	.nv.info._Z16histogram_kernelPKcjPjii,"",@"SHT_CUDA_INFO"
	.sectionflags	@""
	.align	4


	//----- nvinfo : EIATTR_CUDA_API_VERSION
	.align		4
        /*0000*/ 	.byte	0x04, 0x37
        /*0002*/ 	.short	(.L_7 - .L_6)
.L_6:
        /*0004*/ 	.word	0x00000082


	//----- nvinfo : EIATTR_KPARAM_INFO
	.align		4
.L_7:
        /*0008*/ 	.byte	0x04, 0x17
        /*000a*/ 	.short	(.L_9 - .L_8)
.L_8:
        /*000c*/ 	.word	0x00000000
        /*0010*/ 	.short	0x0004
        /*0012*/ 	.short	0x001c
        /*0014*/ 	.byte	0x00, 0xf0, 0x11, 0x00


	//----- nvinfo : EIATTR_KPARAM_INFO
	.align		4
.L_9:
        /*0018*/ 	.byte	0x04, 0x17
        /*001a*/ 	.short	(.L_11 - .L_10)
.L_10:
        /*001c*/ 	.word	0x00000000
        /*0020*/ 	.short	0x0003
        /*0022*/ 	.short	0x0018
        /*0024*/ 	.byte	0x00, 0xf0, 0x11, 0x00


	//----- nvinfo : EIATTR_KPARAM_INFO
	.align		4
.L_11:
        /*0028*/ 	.byte	0x04, 0x17
        /*002a*/ 	.short	(.L_13 - .L_12)
.L_12:
        /*002c*/ 	.word	0x00000000
        /*0030*/ 	.short	0x0002
        /*0032*/ 	.short	0x0010
        /*0034*/ 	.byte	0x00, 0xf5, 0x21, 0x00


	//----- nvinfo : EIATTR_KPARAM_INFO
	.align		4
.L_13:
        /*0038*/ 	.byte	0x04, 0x17
        /*003a*/ 	.short	(.L_15 - .L_14)
.L_14:
        /*003c*/ 	.word	0x00000000
        /*0040*/ 	.short	0x0001
        /*0042*/ 	.short	0x0008
        /*0044*/ 	.byte	0x00, 0xf0, 0x11, 0x00


	//----- nvinfo : EIATTR_KPARAM_INFO
	.align		4
.L_15:
        /*0048*/ 	.byte	0x04, 0x17
        /*004a*/ 	.short	(.L_17 - .L_16)
.L_16:
        /*004c*/ 	.word	0x00000000
        /*0050*/ 	.short	0x0000
        /*0052*/ 	.short	0x0000
        /*0054*/ 	.byte	0x00, 0xf5, 0x21, 0x00


	//----- nvinfo : EIATTR_SPARSE_MMA_MASK
	.align		4
.L_17:
        /*0058*/ 	.byte	0x03, 0x50
        /*005a*/ 	.short	0x0000


	//----- nvinfo : EIATTR_MAXREG_COUNT
	.align		4
        /*005c*/ 	.byte	0x03, 0x1b
        /*005e*/ 	.short	0x00ff


	//----- nvinfo : EIATTR_NUM_BARRIERS
	.align		4
        /*0060*/ 	.byte	0x02, 0x4c
        /*0062*/ 	.byte	0x01
	.zero		1


	//----- nvinfo : EIATTR_MERCURY_ISA_VERSION
	.align		4
        /*0064*/ 	.byte	0x03, 0x5f
        /*0066*/ 	.short	0x0101


	//----- nvinfo : EIATTR_VRC_CTA_INIT_COUNT
	.align		4
        /*0068*/ 	.byte	0x02, 0x4a
	.zero		1
	.zero		1


	//----- nvinfo : EIATTR_EXIT_INSTR_OFFSETS
	.align		4
        /*006c*/ 	.byte	0x04, 0x1c
        /*006e*/ 	.short	(.L_19 - .L_18)


	//   ....[0]....
.L_18:
        /*0070*/ 	.word	0x00000340


	//   ....[1]....
        /*0074*/ 	.word	0x00000400


	//----- nvinfo : EIATTR_CRS_STACK_SIZE
	.align		4
.L_19:
        /*0078*/ 	.byte	0x04, 0x1e
        /*007a*/ 	.short	(.L_21 - .L_20)
.L_20:
        /*007c*/ 	.word	0x00000000


	//----- nvinfo : EIATTR_CBANK_PARAM_SIZE
	.align		4
.L_21:
        /*0080*/ 	.byte	0x03, 0x19
        /*0082*/ 	.short	0x0020


	//----- nvinfo : EIATTR_PARAM_CBANK
	.align		4
        /*0084*/ 	.byte	0x04, 0x0a
        /*0086*/ 	.short	(.L_23 - .L_22)
	.align		4
.L_22:
        /*0088*/ 	.word	index@(.nv.constant0._Z16histogram_kernelPKcjPjii)
        /*008c*/ 	.short	0x0380
        /*008e*/ 	.short	0x0020


	//----- nvinfo : EIATTR_SW_WAR
	.align		4
.L_23:
        /*0090*/ 	.byte	0x04, 0x36
        /*0092*/ 	.short	(.L_25 - .L_24)
.L_24:
        /*0094*/ 	.word	0x00000008
.L_25:


//--------------------- .nv.callgraph             --------------------------
	.section	.nv.callgraph,"",@"SHT_CUDA_CALLGRAPH"
	.align	4
	.sectionentsize	8
	.align		4
        /*0000*/ 	.word	0x00000000
	.align		4
        /*0004*/ 	.word	0xffffffff
	.align		4
        /*0008*/ 	.word	0x00000000
	.align		4
        /*000c*/ 	.word	0xfffffffe
	.align		4
        /*0010*/ 	.word	0x00000000
	.align		4
        /*0014*/ 	.word	0xfffffffd
	.align		4
        /*0018*/ 	.word	0x00000000
	.align		4
        /*001c*/ 	.word	0xfffffffc


//--------------------- .text._Z16histogram_kernelPKcjPjii --------------------------
	.section	.text._Z16histogram_kernelPKcjPjii,"ax",@progbits
	.align	128
        .global         _Z16histogram_kernelPKcjPjii
        .type           _Z16histogram_kernelPKcjPjii,@function
        .size           _Z16histogram_kernelPKcjPjii,(.L_x_10 - _Z16histogram_kernelPKcjPjii)
        .other          _Z16histogram_kernelPKcjPjii,@"STO_CUDA_ENTRY STV_DEFAULT"
_Z16histogram_kernelPKcjPjii:
.text._Z16histogram_kernelPKcjPjii:
[----:B------:R-:W-:Y:S01]  /*0000*/  LDC R1, c[0x0][0x37c] ;  /* 0x0000df00ff017b82 */ /* 0x000fe20000000800 */
[----:B------:R-:W0:Y:S01]  /*0010*/  S2R R7, SR_TID.X ;  /* 0x0000000000077919 */ /* 0x000e220000002100 */
[----:B------:R-:W1:Y:S01]  /*0020*/  LDCU.64 UR4, c[0x0][0x398] ;  /* 0x00007300ff0477ac */ /* 0x000e620008000a00 */
[----:B------:R-:W-:Y:S01]  /*0030*/  BSSY.RECONVERGENT B0, `(.L_x_0) ;  /* 0x000000e000007945 */ /* 0x000fe20003800200 */
[----:B-1----:R-:W-:-:S06]  /*0040*/  UIADD3 UR4, UPT, UPT, UR5, -UR4, URZ ;  /* 0x8000000405047290 */ /* 0x002fcc000fffe0ff */
[----:B0-----:R-:W-:-:S13]  /*0050*/  ISETP.GT.AND P0, PT, R7, UR4, PT ;  /* 0x0000000407007c0c */ /* 0x001fda000bf04270 */
[----:B------:R-:W-:Y:S05]  /*0060*/  @P0 BRA `(.L_x_1) ;  /* 0x0000000000280947 */ /* 0x000fea0003800000 */
[----:B------:R-:W0:Y:S01]  /*0070*/  S2R R3, SR_CgaCtaId ;  /* 0x0000000000037919 */ /* 0x000e220000008800 */
[----:B------:R-:W1:Y:S01]  /*0080*/  LDC R5, c[0x0][0x360] ;  /* 0x0000d800ff057b82 */ /* 0x000e620000000800 */
[----:B------:R-:W-:Y:S01]  /*0090*/  MOV R2, 0x400 ;  /* 0x0000040000027802 */ /* 0x000fe20000000f00 */
[----:B------:R-:W-:-:S03]  /*00a0*/  IMAD.MOV.U32 R0, RZ, RZ, R7 ;  /* 0x000000ffff007224 */ /* 0x000fc600078e0007 */
[----:B0-----:R-:W-:-:S07]  /*00b0*/  LEA R3, R3, R2, 0x18 ;  /* 0x0000000203037211 */ /* 0x001fce00078ec0ff */
.L_x_2:
[----:B------:R-:W-:Y:S02]  /*00c0*/  IMAD R2, R0, 0x4, R3 ;  /* 0x0000000400027824 */ /* 0x000fe400078e0203 */
[----:B-1----:R-:W-:-:S03]  /*00d0*/  IMAD.IADD R0, R5, 0x1, R0 ;  /* 0x0000000105007824 */ /* 0x002fc600078e0200 */
[----:B------:R0:W-:Y:S02]  /*00e0*/  STS [R2], RZ ;  /* 0x000000ff02007388 */ /* 0x0001e40000000800 */
[----:B------:R-:W-:-:S13]  /*00f0*/  ISETP.GT.AND P0, PT, R0, UR4, PT ;  /* 0x0000000400007c0c */ /* 0x000fda000bf04270 */
[----:B0-----:R-:W-:Y:S05]  /*0100*/  @!P0 BRA `(.L_x_2) ;  /* 0xfffffffc00ec8947 */ /* 0x001fea000383ffff */
.L_x_1:
[----:B------:R-:W-:Y:S05]  /*0110*/  BSYNC.RECONVERGENT B0 ;  /* 0x0000000000007941 */ /* 0x000fea0003800200 */
.L_x_0:
[----:B------:R-:W0:Y:S01]  /*0120*/  S2UR UR5, SR_CTAID.X ;  /* 0x00000000000579c3 */ /* 0x000e220000002500 */
[----:B------:R-:W1:Y:S01]  /*0130*/  LDCU UR6, c[0x0][0x388] ;  /* 0x00007100ff0677ac */ /* 0x000e620008000800 */
[----:B------:R-:W-:Y:S01]  /*0140*/  BSSY.RECONVERGENT B0, `(.L_x_3) ;  /* 0x000001d000007945 */ /* 0x000fe20003800200 */
[----:B------:R-:W2:Y:S05]  /*0150*/  LDCU.64 UR8, c[0x0][0x358] ;  /* 0x00006b00ff0877ac */ /* 0x000eaa0008000a00 */
[----:B------:R-:W0:Y:S01]  /*0160*/  LDC R6, c[0x0][0x360] ;  /* 0x0000d800ff067b82 */ /* 0x000e220000000800 */
[----:B------:R-:W3:Y:S01]  /*0170*/  LDCU UR7, c[0x0][0x388] ;  /* 0x00007100ff0777ac */ /* 0x000ee20008000800 */
[----:B------:R-:W4:Y:S01]  /*0180*/  LDCU.64 UR10, c[0x0][0x380] ;  /* 0x00007000ff0a77ac */ /* 0x000f220008000a00 */
[----:B0-----:R-:W-:-:S05]  /*0190*/  IMAD R0, R6, UR5, R7 ;  /* 0x0000000506007c24 */ /* 0x001fca000f8e0207 */
[----:B------:R-:W-:Y:S01]  /*01a0*/  BAR.SYNC.DEFER_BLOCKING 0x0 ;  /* 0x0000000000007b1d */ /* 0x000fe20000010000 */
[----:B-1----:R-:W-:-:S13]  /*01b0*/  ISETP.GE.U32.AND P0, PT, R0, UR6, PT ;  /* 0x0000000600007c0c */ /* 0x002fda000bf06070 */
[----:B--234-:R-:W-:Y:S05]  /*01c0*/  @P0 BRA `(.L_x_4) ;  /* 0x0000000000500947 */ /* 0x01cfea0003800000 */
[----:B------:R-:W0:Y:S01]  /*01d0*/  LDC.64 R8, c[0x0][0x398] ;  /* 0x0000e600ff087b82 */ /* 0x000e220000000a00 */
[----:B------:R-:W1:Y:S02]  /*01e0*/  LDCU UR5, c[0x0][0x370] ;  /* 0x00006e00ff0577ac */ /* 0x000e640008000800 */
[----:B-1----:R-:W-:-:S07]  /*01f0*/  IMAD R5, R6, UR5, RZ ;  /* 0x0000000506057c24 */ /* 0x002fce000f8e02ff */
.L_x_7:
[----:B0-----:R-:W-:-:S04]  /*0200*/  IADD3 R2, P0, PT, R0, UR10, RZ ;  /* 0x0000000a00027c10 */ /* 0x001fc8000ff1e0ff */
[----:B------:R-:W-:-:S06]  /*0210*/  LEA.HI.X.SX32 R3, R0, UR11, 0x1, P0 ;  /* 0x0000000b00037c11 */ /* 0x000fcc00080f0eff */
[----:B------:R-:W0:Y:S01]  /*0220*/  LDG.E.U8 R3, desc[UR8][R2.64] ;  /* 0x0000000802037981 */ /* 0x000e22000c1e1100 */
[----:B------:R-:W-:Y:S01]  /*0230*/  IMAD.IADD R0, R5, 0x1, R0 ;  /* 0x0000000105007824 */ /* 0x000fe200078e0200 */
[----:B------:R-:W-:Y:S04]  /*0240*/  BSSY.RECONVERGENT B1, `(.L_x_5) ;  /* 0x000000b000017945 */ /* 0x000fe80003800200 */
[----:B------:R-:W-:Y:S02]  /*0250*/  ISETP.GE.U32.AND P1, PT, R0, UR7, PT ;  /* 0x0000000700007c0c */ /* 0x000fe4000bf26070 */
[----:B0-----:R-:W-:-:S04]  /*0260*/  ISETP.GT.U32.AND P0, PT, R3, R9, PT ;  /* 0x000000090300720c */ /* 0x001fc80003f04070 */
[----:B------:R-:W-:-:S13]  /*0270*/  ISETP.LT.U32.OR P0, PT, R3, R8, P0 ;  /* 0x000000080300720c */ /* 0x000fda0000701470 */
[----:B------:R-:W-:Y:S05]  /*0280*/  @P0 BRA `(.L_x_6) ;  /* 0x0000000000180947 */ /* 0x000fea0003800000 */
[----:B------:R-:W0:Y:S01]  /*0290*/  S2UR UR6, SR_CgaCtaId ;  /* 0x00000000000679c3 */ /* 0x000e220000008800 */
[----:B------:R-:W-:Y:S01]  /*02a0*/  UMOV UR5, 0x400 ;  /* 0x0000040000057882 */ /* 0x000fe20000000000 */
[----:B------:R-:W-:Y:S01]  /*02b0*/  IMAD.IADD R2, R3, 0x1, -R8 ;  /* 0x0000000103027824 */ /* 0x000fe200078e0a08 */
[----:B0-----:R-:W-:-:S06]  /*02c0*/  ULEA UR5, UR6, UR5, 0x18 ;  /* 0x0000000506057291 */ /* 0x001fcc000f8ec0ff */
[----:B------:R-:W-:-:S05]  /*02d0*/  LEA R2, R2, UR5, 0x2 ;  /* 0x0000000502027c11 */ /* 0x000fca000f8e10ff */
[----:B------:R0:W-:Y:S02]  /*02e0*/  ATOMS.POPC.INC.32 RZ, [R2+URZ] ;  /* 0x0000000002ff7f8c */ /* 0x0001e4000d8000ff */
.L_x_6:
[----:B------:R-:W-:Y:S05]  /*02f0*/  BSYNC.RECONVERGENT B1 ;  /* 0x0000000000017941 */ /* 0x000fea0003800200 */
.L_x_5:
[----:B------:R-:W-:Y:S05]  /*0300*/  @!P1 BRA `(.L_x_7) ;  /* 0xfffffffc00bc9947 */ /* 0x000fea000383ffff */
.L_x_4:
[----:B------:R-:W-:Y:S05]  /*0310*/  BSYNC.RECONVERGENT B0 ;  /* 0x0000000000007941 */ /* 0x000fea0003800200 */
.L_x_3:
[----:B------:R-:W-:Y:S01]  /*0320*/  BAR.SYNC.DEFER_BLOCKING 0x0 ;  /* 0x0000000000007b1d */ /* 0x000fe20000010000 */
[----:B------:R-:W-:-:S13]  /*0330*/  ISETP.GT.AND P0, PT, R7, UR4, PT ;  /* 0x0000000407007c0c */ /* 0x000fda000bf04270 */
[----:B------:R-:W-:Y:S05]  /*0340*/  @P0 EXIT ;  /* 0x000000000000094d */ /* 0x000fea0003800000 */
[----:B------:R-:W1:Y:S01]  /*0350*/  S2UR UR6, SR_CgaCtaId ;  /* 0x00000000000679c3 */ /* 0x000e620000008800 */
[----:B------:R-:W-:-:S07]  /*0360*/  UMOV UR5, 0x400 ;  /* 0x0000040000057882 */ /* 0x000fce0000000000 */
[----:B------:R-:W2:Y:S01]  /*0370*/  LDC.64 R4, c[0x0][0x390] ;  /* 0x0000e400ff047b82 */ /* 0x000ea20000000a00 */
[----:B-1----:R-:W-:-:S12]  /*0380*/  ULEA UR5, UR6, UR5, 0x18 ;  /* 0x0000000506057291 */ /* 0x002fd8000f8ec0ff */
.L_x_8:
[C---:B------:R-:W-:Y:S01]  /*0390*/  LEA R0, R7.reuse, UR5, 0x2 ;  /* 0x0000000507007c11 */ /* 0x040fe2000f8e10ff */
[----:B012---:R-:W-:-:S04]  /*03a0*/  IMAD.WIDE R2, R7, 0x4, R4 ;  /* 0x0000000407027825 */ /* 0x007fc800078e0204 */
[----:B------:R-:W0:Y:S01]  /*03b0*/  LDS R9, [R0] ;  /* 0x0000000000097984 */ /* 0x000e220000000800 */
[----:B------:R-:W-:-:S05]  /*03c0*/  IMAD.IADD R7, R6, 0x1, R7 ;  /* 0x0000000106077824 */ /* 0x000fca00078e0207 */
[----:B------:R-:W-:Y:S01]  /*03d0*/  ISETP.GT.AND P0, PT, R7, UR4, PT ;  /* 0x0000000407007c0c */ /* 0x000fe2000bf04270 */
[----:B0-----:R1:W-:-:S12]  /*03e0*/  REDG.E.ADD.STRONG.GPU desc[UR8][R2.64], R9 ;  /* 0x000000090200798e */ /* 0x0013d8000c12e108 */
[----:B------:R-:W-:Y:S05]  /*03f0*/  @!P0 BRA `(.L_x_8) ;  /* 0xfffffffc00e48947 */ /* 0x000fea000383ffff */
[----:B------:R-:W-:Y:S05]  /*0400*/  EXIT ;  /* 0x000000000000794d */ /* 0x000fea0003800000 */
.L_x_9:
[----:B------:R-:W-:-:S00]  /*0410*/  BRA `(.L_x_9) ;  /* 0xfffffffc00fc7947 */ /* 0x000fc0000383ffff */
[----:B------:R-:W-:-:S00]  /*0420*/  NOP ;  /* 0x0000000000007918 */ /* 0x000fc00000000000 */
        /* <DEDUP_REMOVED lines=13> */
.L_x_10:


//--------------------- .nv.shared._Z16histogram_kernelPKcjPjii --------------------------
	.section	.nv.shared._Z16histogram_kernelPKcjPjii,"aw",@nobits
	.sectionflags	@""
	.align	16
	.zero		1024


//--------------------- .nv.shared.reserved.0     --------------------------
	.section	.nv.shared.reserved.0,"aw",@nobits
	.weak		__nv_reservedSMEM_offset_0_alias
	.size		__nv_reservedSMEM_offset_0_alias, 0, 64
	.other		__nv_reservedSMEM_offset_0_alias,@"STO_CUDA_RESERVED_SHARED STV_DEFAULT"
__nv_reservedSMEM_offset_0_alias:
	.zero		0
	.zero		64


//--------------------- .nv.constant0._Z16histogram_kernelPKcjPjii --------------------------
	.section	.nv.constant0._Z16histogram_kernelPKcjPjii,"a",@progbits
	.sectionflags	@""
	.align	4
.nv.constant0._Z16histogram_kernelPKcjPjii:
	.zero		928


//--------------------- SYMBOLS --------------------------

	.type		.nv.reservedSmem.offset0,@object
	.size		.nv.reservedSmem.offset0,0x4
	.type		.nv.reservedSmem.cap,@object
	.size		.nv.reservedSmem.cap,0x4
